//
// Generated by NVIDIA NVVM Compiler
//
// Compiler Build ID: CL-36424714
// Cuda compilation tools, release 13.0, V13.0.88
// Based on NVVM 20.0.0
//

.version 9.0
.target sm_100
.address_size 64

	// .globl	_Z22cudaStepAndNewPointersiP4NodePP7PointerS0_PiS4_
.extern .func  (.param .b64 func_retval0) malloc
(
	.param .b64 malloc_param_0
)
;

.visible .entry _Z22cudaStepAndNewPointersiP4NodePP7PointerS0_PiS4_(
	.param .u32 _Z22cudaStepAndNewPointersiP4NodePP7PointerS0_PiS4__param_0,
	.param .u64 .ptr .align 1 _Z22cudaStepAndNewPointersiP4NodePP7PointerS0_PiS4__param_1,
	.param .u64 .ptr .align 1 _Z22cudaStepAndNewPointersiP4NodePP7PointerS0_PiS4__param_2,
	.param .u64 .ptr .align 1 _Z22cudaStepAndNewPointersiP4NodePP7PointerS0_PiS4__param_3,
	.param .u64 .ptr .align 1 _Z22cudaStepAndNewPointersiP4NodePP7PointerS0_PiS4__param_4,
	.param .u64 .ptr .align 1 _Z22cudaStepAndNewPointersiP4NodePP7PointerS0_PiS4__param_5
)
{
	.reg .pred 	%p<2>;
	.reg .b16 	%rs<2>;
	.reg .b32 	%r<9>;
	.reg .b64 	%rd<19>;

	ld.param.u32 	%r1, [_Z22cudaStepAndNewPointersiP4NodePP7PointerS0_PiS4__param_0];
	ld.param.u64 	%rd5, [_Z22cudaStepAndNewPointersiP4NodePP7PointerS0_PiS4__param_1];
	ld.param.u64 	%rd2, [_Z22cudaStepAndNewPointersiP4NodePP7PointerS0_PiS4__param_2];
	ld.param.u64 	%rd6, [_Z22cudaStepAndNewPointersiP4NodePP7PointerS0_PiS4__param_3];
	ld.param.u64 	%rd3, [_Z22cudaStepAndNewPointersiP4NodePP7PointerS0_PiS4__param_4];
	ld.param.u64 	%rd4, [_Z22cudaStepAndNewPointersiP4NodePP7PointerS0_PiS4__param_5];
	cvta.to.global.u64 	%rd7, %rd5;
	mov.u32 	%r2, %ntid.x;
	mov.u32 	%r3, %ctaid.x;
	mov.u32 	%r4, %tid.x;
	mad.lo.s32 	%r5, %r2, %r3, %r4;
	add.s32 	%r6, %r5, %r1;
	ld.global.u64 	%rd8, [%rd7+8];
	mul.wide.s32 	%rd9, %r6, 8;
	add.s64 	%rd10, %rd8, %rd9;
	ld.u64 	%rd1, [%rd10];
	setp.ne.s64 	%p1, %rd1, %rd6;
	@%p1 bra 	$L__BB0_2;
	cvta.to.global.u64 	%rd11, %rd3;
	atom.global.add.u32 	%r7, [%rd11], 1;
$L__BB0_2:
	cvta.to.global.u64 	%rd12, %rd2;
	cvta.to.global.u64 	%rd13, %rd4;
	{ // callseq 0, 0
	.param .b64 param0;
	st.param.b64 	[param0], 16;
	.param .b64 retval0;
	call.uni (retval0), 
	malloc, 
	(
	param0
	);
	ld.param.b64 	%rd14, [retval0];
	} // callseq 0
	mov.b16 	%rs1, 0;
	st.u8 	[%rd14], %rs1;
	st.u8 	[%rd14+1], %rs1;
	st.u8 	[%rd14+2], %rs1;
	st.u8 	[%rd14+3], %rs1;
	st.u8 	[%rd14+4], %rs1;
	st.u8 	[%rd14+5], %rs1;
	st.u8 	[%rd14+6], %rs1;
	st.u8 	[%rd14+7], %rs1;
	st.u8 	[%rd14+8], %rs1;
	st.u8 	[%rd14+9], %rs1;
	st.u8 	[%rd14+10], %rs1;
	st.u8 	[%rd14+11], %rs1;
	st.u8 	[%rd14+12], %rs1;
	st.u8 	[%rd14+13], %rs1;
	st.u8 	[%rd14+14], %rs1;
	st.u8 	[%rd14+15], %rs1;
	ld.global.u64 	%rd16, [%rd12];
	st.u64 	[%rd16+8], %rd14;
	ld.global.u64 	%rd17, [%rd12];
	ld.u64 	%rd18, [%rd17+8];
	st.u64 	[%rd18], %rd1;
	atom.global.add.u32 	%r8, [%rd13], 1;
	bar.sync 	0;
	ret;

}
	// .globl	_Z14cudaStepForOneP7PointerP4NodePi
.visible .entry _Z14cudaStepForOneP7PointerP4NodePi(
	.param .u64 .ptr .align 1 _Z14cudaStepForOneP7PointerP4NodePi_param_0,
	.param .u64 .ptr .align 1 _Z14cudaStepForOneP7PointerP4NodePi_param_1,
	.param .u64 .ptr .align 1 _Z14cudaStepForOneP7PointerP4NodePi_param_2
)
{
	.reg .pred 	%p<2>;
	.reg .b32 	%r<2>;
	.reg .b64 	%rd<9>;

	ld.param.u64 	%rd4, [_Z14cudaStepForOneP7PointerP4NodePi_param_0];
	ld.param.u64 	%rd5, [_Z14cudaStepForOneP7PointerP4NodePi_param_1];
	ld.param.u64 	%rd3, [_Z14cudaStepForOneP7PointerP4NodePi_param_2];
	cvta.to.global.u64 	%rd1, %rd4;
	ld.global.u64 	%rd6, [%rd1];
	ld.u64 	%rd7, [%rd6+8];
	ld.u64 	%rd2, [%rd7];
	setp.ne.s64 	%p1, %rd2, %rd5;
	@%p1 bra 	$L__BB1_2;
	cvta.to.global.u64 	%rd8, %rd3;
	atom.global.add.u32 	%r1, [%rd8], 1;
$L__BB1_2:
	st.global.u64 	[%rd1], %rd2;
	bar.sync 	0;
	ret;

}


// ===== COMPILED SASS (sm_100) =====

	.target	sm_100

	.elftype	@"ET_EXEC"


//--------------------- .note.nv.tkinfo           --------------------------
	.section	.note.nv.tkinfo,"",@"SHT_NOTE"
	.sectionflags	@"SHF_NOTE_NV_TKINFO"
	.tkinfo
        /*0018*/ 	.word	0x00000002
        /*0030*/ 	.string	""
        /*0030*/ 	.string	"ptxas"
        /*0030*/ 	.string	"Cuda compilation tools, release 13.0, V13.0.88"
        /*0030*/ 	.string	"Build cuda_13.0.r13.0/compiler.36424714_0"
        /*0030*/ 	.string	"-arch sm_100 -m 64 "



//--------------------- .note.nv.cuinfo           --------------------------
	.section	.note.nv.cuinfo,"",@"SHT_NOTE"
	.sectionflags	@"SHF_NOTE_NV_CUINFO"
        /*0018*/ 	.short	0x0002
        /*001a*/ 	.short	0x0064
        /*001c*/ 	.short	0x0082
	.zero		2


//--------------------- .nv.info                  --------------------------
	.section	.nv.info,"",@"SHT_CUDA_INFO"
	.align	4


	//----- nvinfo : EIATTR_REGCOUNT
	.align		4
        /*0000*/ 	.byte	0x04, 0x2f
        /*0002*/ 	.short	(.L_1 - .L_0)
	.align		4
.L_0:
        /*0004*/ 	.word	index@(_Z22cudaStepAndNewPointersiP4NodePP7PointerS0_PiS4_)
        /*0008*/ 	.word	0x00000018


	//----- nvinfo : EIATTR_FRAME_SIZE
	.align		4
.L_1:
        /*000c*/ 	.byte	0x04, 0x11
        /*000e*/ 	.short	(.L_3 - .L_2)
	.align		4
.L_2:
        /*0010*/ 	.word	index@(_Z22cudaStepAndNewPointersiP4NodePP7PointerS0_PiS4_)
        /*0014*/ 	.word	0x00000000


	//----- nvinfo : EIATTR_REGCOUNT
	.align		4
.L_3:
        /*0018*/ 	.byte	0x04, 0x2f
        /*001a*/ 	.short	(.L_5 - .L_4)
	.align		4
.L_4:
        /*001c*/ 	.word	index@(_Z14cudaStepForOneP7PointerP4NodePi)
        /*0020*/ 	.word	0x0000000c


	//----- nvinfo : EIATTR_FRAME_SIZE
	.align		4
.L_5:
        /*0024*/ 	.byte	0x04, 0x11
        /*0026*/ 	.short	(.L_7 - .L_6)
	.align		4
.L_6:
        /*0028*/ 	.word	index@(_Z14cudaStepForOneP7PointerP4NodePi)
        /*002c*/ 	.word	0x00000000


	//----- nvinfo : EIATTR_MIN_STACK_SIZE
	.align		4
.L_7:
        /*0030*/ 	.byte	0x04, 0x12
        /*0032*/ 	.short	(.L_9 - .L_8)
	.align		4
.L_8:
        /*0034*/ 	.word	index@(_Z14cudaStepForOneP7PointerP4NodePi)
        /*0038*/ 	.word	0x00000000


	//----- nvinfo : EIATTR_MIN_STACK_SIZE
	.align		4
.L_9:
        /*003c*/ 	.byte	0x04, 0x12
        /*003e*/ 	.short	(.L_11 - .L_10)
	.align		4
.L_10:
        /*0040*/ 	.word	index@(_Z22cudaStepAndNewPointersiP4NodePP7PointerS0_PiS4_)
        /*0044*/ 	.word	0x00000000
.L_11:


//--------------------- .nv.compat                --------------------------
	.section	.nv.compat,"",@"SHT_CUDA_COMPAT_INFO"
	.align	4
        /*0000*/ 	.byte	0x02, 0x09, 0x00, 0x00, 0x02, 0x02, 0x01, 0x00, 0x02, 0x05, 0x05, 0x00, 0x03, 0x07, 0x01, 0x01
        /*0010*/ 	.byte	0x02, 0x03, 0x00, 0x00, 0x02, 0x06, 0x01, 0x00, 0x04, 0x0b, 0x08, 0x00, 0x09, 0x00, 0x00, 0x00
        /*0020*/ 	.byte	0x00, 0x00, 0x00, 0x00


//--------------------- .nv.info._Z14cudaStepForOneP7PointerP4NodePi --------------------------
	.section	.nv.info._Z14cudaStepForOneP7PointerP4NodePi,"",@"SHT_CUDA_INFO"
	.sectionflags	@""
	.align	4


	//----- nvinfo : EIATTR_CUDA_API_VERSION
	.align		4
        /*0000*/ 	.byte	0x04, 0x37
        /*0002*/ 	.short	(.L_13 - .L_12)
.L_12:
        /*0004*/ 	.word	0x00000082


	//----- nvinfo : EIATTR_KPARAM_INFO
	.align		4
.L_13:
        /*0008*/ 	.byte	0x04, 0x17
        /*000a*/ 	.short	(.L_15 - .L_14)
.L_14:
        /*000c*/ 	.word	0x00000000
        /*0010*/ 	.short	0x0002
        /*0012*/ 	.short	0x0010
        /*0014*/ 	.byte	0x00, 0xf5, 0x21, 0x00


	//----- nvinfo : EIATTR_KPARAM_INFO
	.align		4
.L_15:
        /*0018*/ 	.byte	0x04, 0x17
        /*001a*/ 	.short	(.L_17 - .L_16)
.L_16:
        /*001c*/ 	.word	0x00000000
        /*0020*/ 	.short	0x0001
        /*0022*/ 	.short	0x0008
        /*0024*/ 	.byte	0x00, 0xf5, 0x21, 0x00


	//----- nvinfo : EIATTR_KPARAM_INFO
	.align		4
.L_17:
        /*0028*/ 	.byte	0x04, 0x17
        /*002a*/ 	.short	(.L_19 - .L_18)
.L_18:
        /*002c*/ 	.word	0x00000000
        /*0030*/ 	.short	0x0000
        /*0032*/ 	.short	0x0000
        /*0034*/ 	.byte	0x00, 0xf5, 0x21, 0x00


	//----- nvinfo : EIATTR_SPARSE_MMA_MASK
	.align		4
.L_19:
        /*0038*/ 	.byte	0x03, 0x50
        /*003a*/ 	.short	0x0000


	//----- nvinfo : EIATTR_MAXREG_COUNT
	.align		4
        /*003c*/ 	.byte	0x03, 0x1b
        /*003e*/ 	.short	0x00ff


	//----- nvinfo : EIATTR_NUM_BARRIERS
	.align		4
        /*0040*/ 	.byte	0x02, 0x4c
        /*0042*/ 	.byte	0x01
	.zero		1


	//----- nvinfo : EIATTR_MERCURY_ISA_VERSION
	.align		4
        /*0044*/ 	.byte	0x03, 0x5f
        /*0046*/ 	.short	0x0101


	//----- nvinfo : EIATTR_INT_WARP_WIDE_INSTR_OFFSETS
	.align		4
        /*0048*/ 	.byte	0x04, 0x31
        /*004a*/ 	.short	(.L_21 - .L_20)


	//   ....[0]....
.L_20:
        /*004c*/ 	.word	0x000000c0


	//----- nvinfo : EIATTR_VRC_CTA_INIT_COUNT
	.align		4
.L_21:
        /*0050*/ 	.byte	0x02, 0x4a
	.zero		1
	.zero		1


	//----- nvinfo : EIATTR_EXIT_INSTR_OFFSETS
	.align		4
        /*0054*/ 	.byte	0x04, 0x1c
        /*0056*/ 	.short	(.L_23 - .L_22)


	//   ....[0]....
.L_22:
        /*0058*/ 	.word	0x00000130


	//----- nvinfo : EIATTR_CBANK_PARAM_SIZE
	.align		4
.L_23:
        /*005c*/ 	.byte	0x03, 0x19
        /*005e*/ 	.short	0x0018


	//----- nvinfo : EIATTR_PARAM_CBANK
	.align		4
        /*0060*/ 	.byte	0x04, 0x0a
        /*0062*/ 	.short	(.L_25 - .L_24)
	.align		4
.L_24:
        /*0064*/ 	.word	index@(.nv.constant0._Z14cudaStepForOneP7PointerP4NodePi)
        /*0068*/ 	.short	0x0380
        /*006a*/ 	.short	0x0018


	//----- nvinfo : EIATTR_SW_WAR
	.align		4
.L_25:
        /*006c*/ 	.byte	0x04, 0x36
        /*006e*/ 	.short	(.L_27 - .L_26)
.L_26:
        /*0070*/ 	.word	0x00000008
.L_27:


//--------------------- .nv.info._Z22cudaStepAndNewPointersiP4NodePP7PointerS0_PiS4_ --------------------------
	.section	.nv.info._Z22cudaStepAndNewPointersiP4NodePP7PointerS0_PiS4_,"",@"SHT_CUDA_INFO"
	.sectionflags	@""
	.align	4


	//----- nvinfo : EIATTR_CUDA_API_VERSION
	.align		4
        /*0000*/ 	.byte	0x04, 0x37
        /*0002*/ 	.short	(.L_29 - .L_28)
.L_28:
        /*0004*/ 	.word	0x00000082


	//----- nvinfo : EIATTR_KPARAM_INFO
	.align		4
.L_29:
        /*0008*/ 	.byte	0x04, 0x17
        /*000a*/ 	.short	(.L_31 - .L_30)
.L_30:
        /*000c*/ 	.word	0x00000000
        /*0010*/ 	.short	0x0005
        /*0012*/ 	.short	0x0028
        /*0014*/ 	.byte	0x00, 0xf5, 0x21, 0x00


	//----- nvinfo : EIATTR_KPARAM_INFO
	.align		4
.L_31:
        /*0018*/ 	.byte	0x04, 0x17
        /*001a*/ 	.short	(.L_33 - .L_32)
.L_32:
        /*001c*/ 	.word	0x00000000
        /*0020*/ 	.short	0x0004
        /*0022*/ 	.short	0x0020
        /*0024*/ 	.byte	0x00, 0xf5, 0x21, 0x00


	//----- nvinfo : EIATTR_KPARAM_INFO
	.align		4
.L_33:
        /*0028*/ 	.byte	0x04, 0x17
        /*002a*/ 	.short	(.L_35 - .L_34)
.L_34:
        /*002c*/ 	.word	0x00000000
        /*0030*/ 	.short	0x0003
        /*0032*/ 	.short	0x0018
        /*0034*/ 	.byte	0x00, 0xf5, 0x21, 0x00


	//----- nvinfo : EIATTR_KPARAM_INFO
	.align		4
.L_35:
        /*0038*/ 	.byte	0x04, 0x17
        /*003a*/ 	.short	(.L_37 - .L_36)
.L_36:
        /*003c*/ 	.word	0x00000000
        /*0040*/ 	.short	0x0002
        /*0042*/ 	.short	0x0010
        /*0044*/ 	.byte	0x00, 0xf5, 0x21, 0x00


	//----- nvinfo : EIATTR_KPARAM_INFO
	.align		4
.L_37:
        /*0048*/ 	.byte	0x04, 0x17
        /*004a*/ 	.short	(.L_39 - .L_38)
.L_38:
        /*004c*/ 	.word	0x00000000
        /*0050*/ 	.short	0x0001
        /*0052*/ 	.short	0x0008
        /*0054*/ 	.byte	0x00, 0xf5, 0x21, 0x00


	//----- nvinfo : EIATTR_KPARAM_INFO
	.align		4
.L_39:
        /*0058*/ 	.byte	0x04, 0x17
        /*005a*/ 	.short	(.L_41 - .L_40)
.L_40:
        /*005c*/ 	.word	0x00000000
        /*0060*/ 	.short	0x0000
        /*0062*/ 	.short	0x0000
        /*0064*/ 	.byte	0x00, 0xf0, 0x11, 0x00


	//----- nvinfo : EIATTR_SPARSE_MMA_MASK
	.align		4
.L_41:
        /*0068*/ 	.byte	0x03, 0x50
        /*006a*/ 	.short	0x0000


	//----- nvinfo : EIATTR_MAXREG_COUNT
	.align		4
        /*006c*/ 	.byte	0x03, 0x1b
        /*006e*/ 	.short	0x00ff


	//----- nvinfo : EIATTR_NUM_BARRIERS
	.align		4
        /*0070*/ 	.byte	0x02, 0x4c
        /*0072*/ 	.byte	0x01
	.zero		1


	//----- nvinfo : EIATTR_EXTERNS
	.align		4
        /*0074*/ 	.byte	0x04, 0x0f
        /*0076*/ 	.short	(.L_43 - .L_42)


	//   ....[0]....
	.align		4
.L_42:
        /*0078*/ 	.word	index@(malloc)


	//----- nvinfo : EIATTR_MERCURY_ISA_VERSION
	.align		4
.L_43:
        /*007c*/ 	.byte	0x03, 0x5f
        /*007e*/ 	.short	0x0101


	//----- nvinfo : EIATTR_INT_WARP_WIDE_INSTR_OFFSETS
	.align		4
        /*0080*/ 	.byte	0x04, 0x31
        /*0082*/ 	.short	(.L_45 - .L_44)


	//   ....[0]....
.L_44:
        /*0084*/ 	.word	0x00000150


	//   ....[1]....
        /*0088*/ 	.word	0x00000350


	//----- nvinfo : EIATTR_VRC_CTA_INIT_COUNT
	.align		4
.L_45:
        /*008c*/ 	.byte	0x02, 0x4a
	.zero		1
	.zero		1


	//----- nvinfo : EIATTR_SYSCALL_OFFSETS
	.align		4
        /*0090*/ 	.byte	0x04, 0x46
        /*0092*/ 	.short	(.L_47 - .L_46)


	//   ....[0]....
.L_46:
        /*0094*/ 	.word	0x000001e0


	//----- nvinfo : EIATTR_EXIT_INSTR_OFFSETS
	.align		4
.L_47:
        /*0098*/ 	.byte	0x04, 0x1c
        /*009a*/ 	.short	(.L_49 - .L_48)


	//   ....[0]....
.L_48:
        /*009c*/ 	.word	0x000003e0


	//----- nvinfo : EIATTR_CRS_STACK_SIZE
	.align		4
.L_49:
        /*00a0*/ 	.byte	0x04, 0x1e
        /*00a2*/ 	.short	(.L_51 - .L_50)
.L_50:
        /*00a4*/ 	.word	0x00000000


	//----- nvinfo : EIATTR_CBANK_PARAM_SIZE
	.align		4
.L_51:
        /*00a8*/ 	.byte	0x03, 0x19
        /*00aa*/ 	.short	0x0030


	//----- nvinfo : EIATTR_PARAM_CBANK
	.align		4
        /*00ac*/ 	.byte	0x04, 0x0a
        /*00ae*/ 	.short	(.L_53 - .L_52)
	.align		4
.L_52:
        /*00b0*/ 	.word	index@(.nv.constant0._Z22cudaStepAndNewPointersiP4NodePP7PointerS0_PiS4_)
        /*00b4*/ 	.short	0x0380
        /*00b6*/ 	.short	0x0030


	//----- nvinfo : EIATTR_SW_WAR
	.align		4
.L_53:
        /*00b8*/ 	.byte	0x04, 0x36
        /*00ba*/ 	.short	(.L_55 - .L_54)
.L_54:
        /*00bc*/ 	.word	0x00000008
.L_55:


//--------------------- .nv.callgraph             --------------------------
	.section	.nv.callgraph,"",@"SHT_CUDA_CALLGRAPH"
	.align	4
	.sectionentsize	8
	.align		4
        /*0000*/ 	.word	0x00000000
	.align		4
        /*0004*/ 	.word	0xffffffff
	.align		4
        /*0008*/ 	.word	index@(_Z22cudaStepAndNewPointersiP4NodePP7PointerS0_PiS4_)
	.align		4
        /*000c*/ 	.word	index@(malloc)
	.align		4
        /*0010*/ 	.word	0x00000000
	.align		4
        /*0014*/ 	.word	0xfffffffe
	.align		4
        /*0018*/ 	.word	0x00000000
	.align		4
        /*001c*/ 	.word	0xfffffffd
	.align		4
        /*0020*/ 	.word	0x00000000
	.align		4
        /*0024*/ 	.word	0xfffffffc


//--------------------- .nv.constant4             --------------------------
	.section	.nv.constant4,"a",@progbits
	.align	8
	.align		8
.nv.constant4:
        /*0000*/ 	.dword	malloc


//--------------------- .text._Z14cudaStepForOneP7PointerP4NodePi --------------------------
	.section	.text._Z14cudaStepForOneP7PointerP4NodePi,"ax",@progbits
	.align	128
        .global         _Z14cudaStepForOneP7PointerP4NodePi
        .type           _Z14cudaStepForOneP7PointerP4NodePi,@function
        .size           _Z14cudaStepForOneP7PointerP4NodePi,(.L_x_6 - _Z14cudaStepForOneP7PointerP4NodePi)
        .other          _Z14cudaStepForOneP7PointerP4NodePi,@"STO_CUDA_ENTRY STV_DEFAULT"
_Z14cudaStepForOneP7PointerP4NodePi:
.text._Z14cudaStepForOneP7PointerP4NodePi:
[----:B------:R-:W-:Y:S08]  /*0000*/  LDC R1, c[0x0][0x37c] ;  /* 0x0000df00ff017b82 */ /* 0x000ff00000000800 */
[----:B------:R-:W0:Y:S01]  /*0010*/  LDC.64 R2, c[0x0][0x380] ;  /* 0x0000e000ff027b82 */ /* 0x000e220000000a00 */
[----:B------:R-:W0:Y:S01]  /*0020*/  LDCU.64 UR4, c[0x0][0x358] ;  /* 0x00006b00ff0477ac */ /* 0x000e220008000a00 */
[----:B------:R-:W1:Y:S01]  /*0030*/  LDCU.64 UR6, c[0x0][0x388] ;  /* 0x00007100ff0677ac */ /* 0x000e620008000a00 */
[----:B0-----:R-:W2:Y:S04]  /*0040*/  LDG.E.64 R4, desc[UR4][R2.64] ;  /* 0x0000000402047981 */ /* 0x001ea8000c1e1b00 */
[----:B--2---:R-:W2:Y:S04]  /*0050*/  LD.E.64 R4, desc[UR4][R4.64+0x8] ;  /* 0x0000080404047980 */ /* 0x004ea8000c101b00 */
[----:B--2---:R-:W1:Y:S02]  /*0060*/  LD.E.64 R6, desc[UR4][R4.64] ;  /* 0x0000000404067980 */ /* 0x004e64000c101b00 */
[----:B-1----:R-:W-:-:S04]  /*0070*/  ISETP.NE.U32.AND P0, PT, R6, UR6, PT ;  /* 0x0000000606007c0c */ /* 0x002fc8000bf05070 */
[----:B------:R-:W-:-:S13]  /*0080*/  ISETP.NE.AND.EX P0, PT, R7, UR7, PT, P0 ;  /* 0x0000000707007c0c */ /* 0x000fda000bf05300 */
[----:B------:R-:W-:Y:S05]  /*0090*/  @P0 BRA `(.L_x_0) ;  /* 0x00000000001c0947 */ /* 0x000fea0003800000 */
[----:B------:R-:W0:Y:S01]  /*00a0*/  S2R R0, SR_LANEID ;  /* 0x0000000000007919 */ /* 0x000e220000000000 */
[----:B------:R-:W1:Y:S01]  /*00b0*/  LDC.64 R4, c[0x0][0x390] ;  /* 0x0000e400ff047b82 */ /* 0x000e620000000a00 */
[----:B------:R-:W-:Y:S02]  /*00c0*/  VOTEU.ANY UR6, UPT, PT ;  /* 0x0000000000067886 */ /* 0x000fe400038e0100 */
[----:B------:R-:W-:Y:S02]  /*00d0*/  UFLO.U32 UR7, UR6 ;  /* 0x00000006000772bd */ /* 0x000fe400080e0000 */
[----:B------:R-:W1:Y:S04]  /*00e0*/  POPC R9, UR6 ;  /* 0x0000000600097d09 */ /* 0x000e680008000000 */
[----:B0-----:R-:W-:-:S13]  /*00f0*/  ISETP.EQ.U32.AND P0, PT, R0, UR7, PT ;  /* 0x0000000700007c0c */ /* 0x001fda000bf02070 */
[----:B-1----:R0:W-:Y:S02]  /*0100*/  @P0 REDG.E.ADD.STRONG.GPU desc[UR4][R4.64], R9 ;  /* 0x000000090400098e */ /* 0x0021e4000c12e104 */
.L_x_0:
[----:B------:R-:W-:Y:S01]  /*0110*/  STG.E.64 desc[UR4][R2.64], R6 ;  /* 0x0000000602007986 */ /* 0x000fe2000c101b04 */
[----:B------:R-:W-:Y:S06]  /*0120*/  BAR.SYNC.DEFER_BLOCKING 0x0 ;  /* 0x0000000000007b1d */ /* 0x000fec0000010000 */
[----:B------:R-:W-:Y:S05]  /*0130*/  EXIT ;  /* 0x000000000000794d */ /* 0x000fea0003800000 */
.L_x_1:
[----:B------:R-:W-:-:S00]  /*0140*/  BRA `(.L_x_1) ;  /* 0xfffffffc00fc7947 */ /* 0x000fc0000383ffff */
[----:B------:R-:W-:-:S00]  /*0150*/  NOP ;  /* 0x0000000000007918 */ /* 0x000fc00000000000 */
        /* <DEDUP_REMOVED lines=10> */
.L_x_6:


//--------------------- .text._Z22cudaStepAndNewPointersiP4NodePP7PointerS0_PiS4_ --------------------------
	.section	.text._Z22cudaStepAndNewPointersiP4NodePP7PointerS0_PiS4_,"ax",@progbits
	.align	128
        .global         _Z22cudaStepAndNewPointersiP4NodePP7PointerS0_PiS4_
        .type           _Z22cudaStepAndNewPointersiP4NodePP7PointerS0_PiS4_,@function
        .size           _Z22cudaStepAndNewPointersiP4NodePP7PointerS0_PiS4_,(.L_x_7 - _Z22cudaStepAndNewPointersiP4NodePP7PointerS0_PiS4_)
        .other          _Z22cudaStepAndNewPointersiP4NodePP7PointerS0_PiS4_,@"STO_CUDA_ENTRY STV_DEFAULT"
_Z22cudaStepAndNewPointersiP4NodePP7PointerS0_PiS4_:
.text._Z22cudaStepAndNewPointersiP4NodePP7PointerS0_PiS4_:
[----:B------:R-:W0:Y:S08]  /*0000*/  LDC R1, c[0x0][0x37c] ;  /* 0x0000df00ff017b82 */ /* 0x000e300000000800 */
[----:B------:R-:W1:Y:S01]  /*0010*/  LDC.64 R2, c[0x0][0x388] ;  /* 0x0000e200ff027b82 */ /* 0x000e620000000a00 */
[----:B------:R-:W1:Y:S01]  /*0020*/  LDCU.64 UR36, c[0x0][0x358] ;  /* 0x00006b00ff2477ac */ /* 0x000e620008000a00 */
[----:B------:R-:W2:Y:S01]  /*0030*/  S2R R0, SR_CTAID.X ;  /* 0x0000000000007919 */ /* 0x000ea20000002500 */
[----:B------:R-:W2:Y:S01]  /*0040*/  S2R R5, SR_TID.X ;  /* 0x0000000000057919 */ /* 0x000ea20000002100 */
[----:B------:R-:W2:Y:S01]  /*0050*/  LDCU UR4, c[0x0][0x360] ;  /* 0x00006c00ff0477ac */ /* 0x000ea20008000800 */
[----:B------:R-:W3:Y:S01]  /*0060*/  LDCU UR5, c[0x0][0x380] ;  /* 0x00007000ff0577ac */ /* 0x000ee20008000800 */
[----:B-1----:R-:W4:Y:S01]  /*0070*/  LDG.E.64 R2, desc[UR36][R2.64+0x8] ;  /* 0x0000082402027981 */ /* 0x002f22000c1e1b00 */
[----:B--2---:R-:W-:-:S04]  /*0080*/  IMAD R0, R0, UR4, R5 ;  /* 0x0000000400007c24 */ /* 0x004fc8000f8e0205 */
[----:B---3--:R-:W-:Y:S01]  /*0090*/  VIADD R17, R0, UR5 ;  /* 0x0000000500117c36 */ /* 0x008fe20008000000 */
[----:B------:R-:W1:Y:S03]  /*00a0*/  LDCU.64 UR4, c[0x0][0x398] ;  /* 0x00007300ff0477ac */ /* 0x000e660008000a00 */
[----:B----4-:R-:W-:-:S06]  /*00b0*/  IMAD.WIDE R16, R17, 0x8, R2 ;  /* 0x0000000811107825 */ /* 0x010fcc00078e0202 */
[----:B------:R-:W1:Y:S01]  /*00c0*/  LD.E.64 R16, desc[UR36][R16.64] ;  /* 0x0000002410107980 */ /* 0x000e62000c101b00 */
[----:B------:R-:W-:Y:S01]  /*00d0*/  MOV R0, 0x0 ;  /* 0x0000000000007802 */ /* 0x000fe20000000f00 */
[----:B------:R-:W-:Y:S03]  /*00e0*/  BSSY.RECONVERGENT B0, `(.L_x_2) ;  /* 0x000000c000007945 */ /* 0x000fe60003800200 */
[----:B------:R2:W3:Y:S01]  /*00f0*/  LDC.64 R2, c[0x4][R0] ;  /* 0x0100000000027b82 */ /* 0x0004e20000000a00 */
[----:B-1----:R-:W-:-:S04]  /*0100*/  ISETP.NE.U32.AND P0, PT, R16, UR4, PT ;  /* 0x0000000410007c0c */ /* 0x002fc8000bf05070 */
[----:B------:R-:W-:-:S13]  /*0110*/  ISETP.NE.AND.EX P0, PT, R17, UR5, PT, P0 ;  /* 0x0000000511007c0c */ /* 0x000fda000bf05300 */
[----:B0-23--:R-:W-:Y:S05]  /*0120*/  @P0 BRA `(.L_x_3) ;  /* 0x00000000001c0947 */ /* 0x00dfea0003800000 */
[----:B------:R-:W0:Y:S01]  /*0130*/  S2R R0, SR_LANEID ;  /* 0x0000000000007919 */ /* 0x000e220000000000 */
[----:B------:R-:W1:Y:S01]  /*0140*/  LDC.64 R4, c[0x0][0x3a0] ;  /* 0x0000e800ff047b82 */ /* 0x000e620000000a00 */
[----:B------:R-:W-:Y:S02]  /*0150*/  VOTEU.ANY UR4, UPT, PT ;  /* 0x0000000000047886 */ /* 0x000fe400038e0100 */
[----:B------:R-:W-:Y:S02]  /*0160*/  UFLO.U32 UR5, UR4 ;  /* 0x00000004000572bd */ /* 0x000fe400080e0000 */
[----:B------:R-:W1:Y:S04]  /*0170*/  POPC R7, UR4 ;  /* 0x0000000400077d09 */ /* 0x000e680008000000 */
[----:B0-----:R-:W-:-:S13]  /*0180*/  ISETP.EQ.U32.AND P0, PT, R0, UR5, PT ;  /* 0x0000000500007c0c */ /* 0x001fda000bf02070 */
[----:B-1----:R0:W-:Y:S02]  /*0190*/  @P0 REDG.E.ADD.STRONG.GPU desc[UR36][R4.64], R7 ;  /* 0x000000070400098e */ /* 0x0021e4000c12e124 */
.L_x_3:
[----:B------:R-:W-:Y:S05]  /*01a0*/  BSYNC.RECONVERGENT B0 ;  /* 0x0000000000007941 */ /* 0x000fea0003800200 */
.L_x_2:
[----:B0-----:R-:W-:Y:S02]  /*01b0*/  IMAD.MOV.U32 R4, RZ, RZ, 0x10 ;  /* 0x00000010ff047424 */ /* 0x001fe400078e00ff */
[----:B------:R-:W-:-:S07]  /*01c0*/  IMAD.MOV.U32 R5, RZ, RZ, RZ ;  /* 0x000000ffff057224 */ /* 0x000fce00078e00ff */
[----:B------:R-:W-:-:S07]  /*01d0*/  LEPC R20, `(.L_x_4) ;  /* 0x000000001014794e */ /* 0x000fce0000000000 */
[----:B------:R-:W-:Y:S05]  /*01e0*/  CALL.ABS.NOINC R2 ;  /* 0x0000000002007343 */ /* 0x000fea0003c00000 */
.L_x_4:
[----:B------:R-:W0:Y:S01]  /*01f0*/  LDC.64 R2, c[0x0][0x390] ;  /* 0x0000e400ff027b82 */ /* 0x000e220000000a00 */
[----:B------:R-:W-:Y:S04]  /*0200*/  ST.E.U8 desc[UR36][R4.64], RZ ;  /* 0x000000ff04007985 */ /* 0x000fe8000c101124 */
        /* <DEDUP_REMOVED lines=15> */
[----:B0-----:R-:W2:Y:S04]  /*0300*/  LDG.E.64 R6, desc[UR36][R2.64] ;  /* 0x0000002402067981 */ /* 0x001ea8000c1e1b00 */
[----:B--2---:R-:W-:Y:S04]  /*0310*/  ST.E.64 desc[UR36][R6.64+0x8], R4 ;  /* 0x0000080406007985 */ /* 0x004fe8000c101b24 */
[----:B------:R-:W2:Y:S01]  /*0320*/  LDG.E.64 R8, desc[UR36][R2.64] ;  /* 0x0000002402087981 */ /* 0x000ea2000c1e1b00 */
[----:B------:R-:W0:Y:S01]  /*0330*/  S2R R0, SR_LANEID ;  /* 0x0000000000007919 */ /* 0x000e220000000000 */
[----:B------:R-:W1:Y:S01]  /*0340*/  LDC.64 R10, c[0x0][0x3a8] ;  /* 0x0000ea00ff0a7b82 */ /* 0x000e620000000a00 */
[----:B------:R-:W-:-:S02]  /*0350*/  VOTEU.ANY UR4, UPT, PT ;  /* 0x0000000000047886 */ /* 0x000fc400038e0100 */
[----:B------:R-:W-:Y:S02]  /*0360*/  UFLO.U32 UR5, UR4 ;  /* 0x00000004000572bd */ /* 0x000fe400080e0000 */
[----:B------:R-:W1:Y:S01]  /*0370*/  POPC R13, UR4 ;  /* 0x00000004000d7d09 */ /* 0x000e620008000000 */
[----:B--2---:R-:W2:Y:S03]  /*0380*/  LD.E.64 R8, desc[UR36][R8.64+0x8] ;  /* 0x0000082408087980 */ /* 0x004ea6000c101b00 */
[----:B0-----:R-:W-:Y:S01]  /*0390*/  ISETP.EQ.U32.AND P0, PT, R0, UR5, PT ;  /* 0x0000000500007c0c */ /* 0x001fe2000bf02070 */
[----:B--2---:R-:W-:-:S12]  /*03a0*/  ST.E.64 desc[UR36][R8.64], R16 ;  /* 0x0000001008007985 */ /* 0x004fd8000c101b24 */
[----:B-1----:R-:W-:Y:S01]  /*03b0*/  @P0 REDG.E.ADD.STRONG.GPU desc[UR36][R10.64], R13 ;  /* 0x0000000d0a00098e */ /* 0x002fe2000c12e124 */
[----:B------:R-:W-:Y:S05]  /*03c0*/  WARPSYNC.ALL ;  /* 0x0000000000007948 */ /* 0x000fea0003800000 */
[----:B------:R-:W-:Y:S06]  /*03d0*/  BAR.SYNC.DEFER_BLOCKING 0x0 ;  /* 0x0000000000007b1d */ /* 0x000fec0000010000 */
[----:B------:R-:W-:Y:S05]  /*03e0*/  EXIT ;  /* 0x000000000000794d */ /* 0x000fea0003800000 */
.L_x_5:
        /* <DEDUP_REMOVED lines=9> */
.L_x_7:


//--------------------- .nv.shared.reserved.0     --------------------------
	.section	.nv.shared.reserved.0,"aw",@nobits
	.weak		__nv_reservedSMEM_offset_0_alias
	.size		__nv_reservedSMEM_offset_0_alias, 0, 64
	.other		__nv_reservedSMEM_offset_0_alias,@"STO_CUDA_RESERVED_SHARED STV_DEFAULT"
__nv_reservedSMEM_offset_0_alias:
	.zero		0
	.zero		64


//--------------------- .nv.constant0._Z14cudaStepForOneP7PointerP4NodePi --------------------------
	.section	.nv.constant0._Z14cudaStepForOneP7PointerP4NodePi,"a",@progbits
	.sectionflags	@""
	.align	4
.nv.constant0._Z14cudaStepForOneP7PointerP4NodePi:
	.zero		920


//--------------------- .nv.constant0._Z22cudaStepAndNewPointersiP4NodePP7PointerS0_PiS4_ --------------------------
	.section	.nv.constant0._Z22cudaStepAndNewPointersiP4NodePP7PointerS0_PiS4_,"a",@progbits
	.sectionflags	@""
	.align	4
.nv.constant0._Z22cudaStepAndNewPointersiP4NodePP7PointerS0_PiS4_:
	.zero		944


//--------------------- SYMBOLS --------------------------

	.type		.nv.reservedSmem.offset0,@object
	.size		.nv.reservedSmem.offset0,0x4
	.type		malloc,@function
